	.headerflags	@"EF_CUDA_TEXMODE_UNIFIED EF_CUDA_64BIT_ADDRESS EF_CUDA_ACCELERATORS EF_CUDA_SM90 EF_CUDA_VIRTUAL_SM(EF_CUDA_SM90)"
	.elftype	@"ET_EXEC"


//--------------------- .nv.info                  --------------------------
	.section	.nv.info,"",@"SHT_CUDA_INFO"
	.align	4


	//----- nvinfo : EIATTR_REGCOUNT
	.align		4
        /*0000*/ 	.byte	0x04, 0x2f
        /*0002*/ 	.short	(.L_2 - .L_1)
	.align		4
.L_1:
        /*0004*/ 	.word	index@(triton_poi_fused_leaky_relu_10)
        /*0008*/ 	.word	0x00000028


	//----- nvinfo : EIATTR_MIN_STACK_SIZE
	.align		4
.L_2:
        /*000c*/ 	.byte	0x04, 0x12
        /*000e*/ 	.short	(.L_4 - .L_3)
	.align		4
.L_3:
        /*0010*/ 	.word	index@(triton_poi_fused_leaky_relu_10)
        /*0014*/ 	.word	0x00000000


	//----- nvinfo : EIATTR_FRAME_SIZE
	.align		4
.L_4:
        /*0018*/ 	.byte	0x04, 0x11
        /*001a*/ 	.short	(.L_6 - .L_5)
	.align		4
.L_5:
        /*001c*/ 	.word	index@(triton_poi_fused_leaky_relu_10)
        /*0020*/ 	.word	0x00000000


	//----- nvinfo : EIATTR_MIN_STACK_SIZE
	.align		4
.L_6:
        /*0024*/ 	.byte	0x04, 0x12
        /*0026*/ 	.short	(.L_8 - .L_7)
	.align		4
.L_7:
        /*0028*/ 	.word	index@(triton_poi_fused_leaky_relu_10)
        /*002c*/ 	.word	0x00000000
.L_8:


//--------------------- .nv.info.triton_poi_fused_leaky_relu_10 --------------------------
	.section	.nv.info.triton_poi_fused_leaky_relu_10,"",@"SHT_CUDA_INFO"
	.sectionflags	@""
	.align	4


	//----- nvinfo : EIATTR_CUDA_API_VERSION
	.align		4
        /*0000*/ 	.byte	0x04, 0x37
        /*0002*/ 	.short	(.L_10 - .L_9)
.L_9:
        /*0004*/ 	.word	0x0000007c


	//----- nvinfo : EIATTR_KPARAM_INFO
	.align		4
.L_10:
        /*0008*/ 	.byte	0x04, 0x17
        /*000a*/ 	.short	(.L_12 - .L_11)
.L_11:
        /*000c*/ 	.word	0x00000000
        /*0010*/ 	.short	0x0005
        /*0012*/ 	.short	0x0024
        /*0014*/ 	.byte	0x00, 0xf0, 0x11, 0x00


	//----- nvinfo : EIATTR_KPARAM_INFO
	.align		4
.L_12:
        /*0018*/ 	.byte	0x04, 0x17
        /*001a*/ 	.short	(.L_14 - .L_13)
.L_13:
        /*001c*/ 	.word	0x00000000
        /*0020*/ 	.short	0x0004
        /*0022*/ 	.short	0x0020
        /*0024*/ 	.byte	0x00, 0xf0, 0x11, 0x00


	//----- nvinfo : EIATTR_KPARAM_INFO
	.align		4
.L_14:
        /*0028*/ 	.byte	0x04, 0x17
        /*002a*/ 	.short	(.L_16 - .L_15)
.L_15:
        /*002c*/ 	.word	0x00000000
        /*0030*/ 	.short	0x0003
        /*0032*/ 	.short	0x0018
        /*0034*/ 	.byte	0x00, 0xf4, 0x21, 0x00


	//----- nvinfo : EIATTR_KPARAM_INFO
	.align		4
.L_16:
        /*0038*/ 	.byte	0x04, 0x17
        /*003a*/ 	.short	(.L_18 - .L_17)
.L_17:
        /*003c*/ 	.word	0x00000000
        /*0040*/ 	.short	0x0002
        /*0042*/ 	.short	0x0010
        /*0044*/ 	.byte	0x00, 0xf4, 0x21, 0x00


	//----- nvinfo : EIATTR_KPARAM_INFO
	.align		4
.L_18:
        /*0048*/ 	.byte	0x04, 0x17
        /*004a*/ 	.short	(.L_20 - .L_19)
.L_19:
        /*004c*/ 	.word	0x00000000
        /*0050*/ 	.short	0x0001
        /*0052*/ 	.short	0x0008
        /*0054*/ 	.byte	0x00, 0xf4, 0x21, 0x00


	//----- nvinfo : EIATTR_KPARAM_INFO
	.align		4
.L_20:
        /*0058*/ 	.byte	0x04, 0x17
        /*005a*/ 	.short	(.L_22 - .L_21)
.L_21:
        /*005c*/ 	.word	0x00000000
        /*0060*/ 	.short	0x0000
        /*0062*/ 	.short	0x0000
        /*0064*/ 	.byte	0x00, 0xf4, 0x21, 0x00


	//----- nvinfo : EIATTR_SPARSE_MMA_MASK
	.align		4
.L_22:
        /*0068*/ 	.byte	0x03, 0x50
        /*006a*/ 	.short	0x0000


	//----- nvinfo : EIATTR_MAXREG_COUNT
	.align		4
        /*006c*/ 	.byte	0x03, 0x1b
        /*006e*/ 	.short	0x00ff


	//----- nvinfo : EIATTR_EXIT_INSTR_OFFSETS
	.align		4
        /*0070*/ 	.byte	0x04, 0x1c
        /*0072*/ 	.short	(.L_24 - .L_23)


	//   ....[0]....
.L_23:
        /*0074*/ 	.word	0x000010c0


	//   ....[1]....
        /*0078*/ 	.word	0x00001110


	//----- nvinfo : EIATTR_REQNTID
	.align		4
.L_24:
        /*007c*/ 	.byte	0x04, 0x10
        /*007e*/ 	.short	(.L_26 - .L_25)
.L_25:
        /*0080*/ 	.word	0x00000100
        /*0084*/ 	.word	0x00000001
        /*0088*/ 	.word	0x00000001


	//----- nvinfo : EIATTR_CBANK_PARAM_SIZE
	.align		4
.L_26:
        /*008c*/ 	.byte	0x03, 0x19
        /*008e*/ 	.short	0x0028


	//----- nvinfo : EIATTR_PARAM_CBANK
	.align		4
        /*0090*/ 	.byte	0x04, 0x0a
        /*0092*/ 	.short	(.L_28 - .L_27)
	.align		4
.L_27:
        /*0094*/ 	.word	index@(.nv.constant0.triton_poi_fused_leaky_relu_10)
        /*0098*/ 	.short	0x0210
        /*009a*/ 	.short	0x0028


	//----- nvinfo : EIATTR_SW_WAR
	.align		4
.L_28:
        /*009c*/ 	.byte	0x04, 0x36
        /*009e*/ 	.short	(.L_30 - .L_29)
.L_29:
        /*00a0*/ 	.word	0x00000008
.L_30:


//--------------------- .nv.callgraph             --------------------------
	.section	.nv.callgraph,"",@"SHT_CUDA_CALLGRAPH"
	.align	4
	.sectionentsize	8
	.align		4
        /*0000*/ 	.word	0x00000000
	.align		4
        /*0004*/ 	.word	0xffffffff
	.align		4
        /*0008*/ 	.word	0x00000000
	.align		4
        /*000c*/ 	.word	0xfffffffe
	.align		4
        /*0010*/ 	.word	0x00000000
	.align		4
        /*0014*/ 	.word	0xfffffffd
	.align		4
        /*0018*/ 	.word	0x00000000
	.align		4
        /*001c*/ 	.word	0xfffffffc


//--------------------- .nv.constant4             --------------------------
	.section	.nv.constant4,"a",@progbits
	.align	8
	.align		8
.nv.constant4:
        /*0000*/ 	.dword	_$_str


//--------------------- .text.triton_poi_fused_leaky_relu_10 --------------------------
	.section	.text.triton_poi_fused_leaky_relu_10,"ax",@progbits
	.sectionflags	@"SHF_BARRIERS=1"
	.align	128
        .global         triton_poi_fused_leaky_relu_10
        .type           triton_poi_fused_leaky_relu_10,@function
        .size           triton_poi_fused_leaky_relu_10,(.L_x_1 - triton_poi_fused_leaky_relu_10)
        .other          triton_poi_fused_leaky_relu_10,@"STO_CUDA_ENTRY STV_DEFAULT"
triton_poi_fused_leaky_relu_10:
.text.triton_poi_fused_leaky_relu_10:
[----:B------:R-:W0:Y:S01]  /*0000*/  LDC R1, c[0x0][0x28] ;  /* 0x00000a00ff017b82 */ /* 0x000e220000000800 */
[----:B------:R-:W1:Y:S07]  /*0010*/  S2R R37, SR_TID.X ;  /* 0x0000000000257919 */ /* 0x000e6e0000002100 */
[----:B------:R-:W2:Y:S01]  /*0020*/  LDC.64 R28, c[0x0][0x210] ;  /* 0x00008400ff1c7b82 */ /* 0x000ea20000000a00 */
[----:B------:R-:W-:Y:S02]  /*0030*/  CS2R R16, SRZ ;  /* 0x0000000000107805 */ /* 0x000fe4000001ff00 */
[----:B------:R-:W-:Y:S01]  /*0040*/  CS2R R18, SRZ ;  /* 0x0000000000127805 */ /* 0x000fe2000001ff00 */
[----:B------:R-:W3:Y:S01]  /*0050*/  S2R R0, SR_CTAID.Y ;  /* 0x0000000000007919 */ /* 0x000ee20000002600 */
[----:B------:R-:W-:-:S02]  /*0060*/  CS2R R20, SRZ ;  /* 0x0000000000147805 */ /* 0x000fc4000001ff00 */
[----:B------:R-:W-:Y:S01]  /*0070*/  CS2R R22, SRZ ;  /* 0x0000000000167805 */ /* 0x000fe2000001ff00 */
[----:B------:R-:W-:Y:S01]  /*0080*/  ULDC.64 UR6, c[0x0][0x208] ;  /* 0x0000820000067ab9 */ /* 0x000fe20000000a00 */
[----:B------:R-:W4:Y:S01]  /*0090*/  S2R R34, SR_CTAID.X ;  /* 0x0000000000227919 */ /* 0x000f220000002500 */
[----:B------:R-:W5:Y:S01]  /*00a0*/  LDC.64 R30, c[0x0][0x218] ;  /* 0x00008600ff1e7b82 */ /* 0x000f620000000a00 */
[----:B-1----:R-:W-:Y:S01]  /*00b0*/  SHF.R.U32.HI R25, RZ, 0x3, R37 ;  /* 0x00000003ff197819 */ /* 0x002fe20000011625 */
[----:B------:R-:W-:Y:S02]  /*00c0*/  IMAD.SHL.U32 R33, R37, 0x4, RZ ;  /* 0x0000000425217824 */ /* 0x000fe400078e00ff */
[----:B---3--:R-:W-:Y:S01]  /*00d0*/  IMAD.SHL.U32 R36, R0, 0x80, RZ ;  /* 0x0000008000247824 */ /* 0x008fe200078e00ff */
[----:B------:R-:W-:Y:S02]  /*00e0*/  SHF.R.S32.HI R35, RZ, 0x18, R0 ;  /* 0x00000018ff237819 */ /* 0x000fe40000011400 */
[----:B------:R-:W-:Y:S01]  /*00f0*/  SGXT.U32 R25, R25, 0x5 ;  /* 0x000000051919781a */ /* 0x000fe20000000000 */
[----:B----4-:R-:W-:Y:S01]  /*0100*/  IMAD.SHL.U32 R34, R34, 0x20, RZ ;  /* 0x0000002022227824 */ /* 0x010fe200078e00ff */
[----:B------:R-:W-:-:S02]  /*0110*/  SGXT R35, R35, 0x1 ;  /* 0x000000012323781a */ /* 0x000fc40000000200 */
[----:B------:R-:W-:Y:S02]  /*0120*/  LOP3.LUT R0, R36, 0x40, R25, 0xfe, !PT ;  /* 0x0000004024007812 */ /* 0x000fe400078efe19 */
[----:B------:R-:W-:Y:S02]  /*0130*/  LOP3.LUT R3, R34, 0x1c, R33, 0xf8, !PT ;  /* 0x0000001c22037812 */ /* 0x000fe400078ef821 */
[----:B------:R-:W-:Y:S02]  /*0140*/  LEA.HI R2, R35, R0, RZ, 0xa ;  /* 0x0000000023027211 */ /* 0x000fe400078f50ff */
[----:B------:R-:W-:Y:S02]  /*0150*/  ISETP.GE.AND P0, PT, R3, 0x20, PT ;  /* 0x000000200300780c */ /* 0x000fe40003f06270 */
[----:B------:R-:W-:Y:S02]  /*0160*/  SHF.R.S32.HI R2, RZ, 0xa, R2 ;  /* 0x0000000aff027819 */ /* 0x000fe40000011402 */
[----:B------:R-:W-:-:S03]  /*0170*/  LEA R5, R0, R3, 0x5 ;  /* 0x0000000300057211 */ /* 0x000fc600078e28ff */
[----:B------:R-:W-:Y:S01]  /*0180*/  IMAD R0, R2, 0x20, R3 ;  /* 0x0000002002007824 */ /* 0x000fe200078e0203 */
[----:B------:R-:W-:Y:S01]  /*0190*/  LOP3.LUT R2, R36, 0x60, R25, 0xfe, !PT ;  /* 0x0000006024027812 */ /* 0x000fe200078efe19 */
[----:B--2---:R-:W-:-:S03]  /*01a0*/  IMAD.WIDE R4, R5, 0x4, R28 ;  /* 0x0000000405047825 */ /* 0x004fc600078e021c */
[----:B------:R-:W-:Y:S01]  /*01b0*/  LEA.HI R11, R35, R2, RZ, 0xa ;  /* 0x00000002230b7211 */ /* 0x000fe200078f50ff */
[----:B-----5:R-:W-:Y:S01]  /*01c0*/  IMAD.WIDE R6, R0, 0x4, R30 ;  /* 0x0000000400067825 */ /* 0x020fe200078e021e */
[----:B------:R1:W2:Y:S02]  /*01d0*/  @!P0 LDG.E.EL.128 R16, desc[UR6][R4.64] ;  /* 0x0000000604108981 */ /* 0x0002a4000c2e1d00 */
[----:B------:R-:W-:Y:S02]  /*01e0*/  SHF.R.S32.HI R14, RZ, 0xa, R11 ;  /* 0x0000000aff0e7819 */ /* 0x000fe4000001140b */
[----:B------:R3:W2:Y:S01]  /*01f0*/  @!P0 LDG.E.EL.128 R20, desc[UR6][R6.64] ;  /* 0x0000000606148981 */ /* 0x0006a2000c2e1d00 */
[--C-:B------:R-:W-:Y:S01]  /*0200*/  IMAD R27, R2, 0x20, R3.reuse ;  /* 0x00000020021b7824 */ /* 0x100fe200078e0203 */
[----:B------:R-:W-:Y:S01]  /*0210*/  CS2R R8, SRZ ;  /* 0x0000000000087805 */ /* 0x000fe2000001ff00 */
[----:B------:R-:W-:Y:S01]  /*0220*/  IMAD R2, R14, 0x20, R3 ;  /* 0x000000200e027824 */ /* 0x000fe200078e0203 */
[----:B------:R-:W-:-:S02]  /*0230*/  CS2R R10, SRZ ;  /* 0x00000000000a7805 */ /* 0x000fc4000001ff00 */
[----:B------:R-:W-:Y:S02]  /*0240*/  CS2R R12, SRZ ;  /* 0x00000000000c7805 */ /* 0x000fe4000001ff00 */
[----:B------:R-:W-:Y:S01]  /*0250*/  CS2R R14, SRZ ;  /* 0x00000000000e7805 */ /* 0x000fe2000001ff00 */
[----:B-1----:R-:W-:-:S04]  /*0260*/  IMAD.WIDE R4, R27, 0x4, R28 ;  /* 0x000000041b047825 */ /* 0x002fc800078e021c */
[----:B---3--:R-:W-:Y:S01]  /*0270*/  IMAD.WIDE R6, R2, 0x4, R30 ;  /* 0x0000000402067825 */ /* 0x008fe200078e021e */
[----:B------:R1:W3:Y:S04]  /*0280*/  @!P0 LDG.E.EL.128 R8, desc[UR6][R4.64] ;  /* 0x0000000604088981 */ /* 0x0002e8000c2e1d00 */
[----:B------:R4:W3:Y:S01]  /*0290*/  @!P0 LDG.E.EL.128 R12, desc[UR6][R6.64] ;  /* 0x00000006060c8981 */ /* 0x0008e2000c2e1d00 */
[----:B------:R-:W-:Y:S02]  /*02a0*/  LOP3.LUT R24, R36, R25, RZ, 0xfc, !PT ;  /* 0x0000001924187212 */ /* 0x000fe400078efcff */
[----:B------:R-:W-:Y:S02]  /*02b0*/  LOP3.LUT R26, R36, 0x20, R25, 0xfe, !PT ;  /* 0x00000020241a7812 */ /* 0x000fe400078efe19 */
[----:B------:R-:W-:-:S02]  /*02c0*/  LEA.HI R25, R35, R24, RZ, 0xa ;  /* 0x0000001823197211 */ /* 0x000fc400078f50ff */
[----:B-1----:R-:W-:Y:S02]  /*02d0*/  CS2R R4, SRZ ;  /* 0x0000000000047805 */ /* 0x002fe4000001ff00 */
[----:B------:R-:W-:Y:S02]  /*02e0*/  LEA.HI R27, R35, R26, RZ, 0xa ;  /* 0x0000001a231b7211 */ /* 0x000fe400078f50ff */
[----:B------:R-:W-:Y:S02]  /*02f0*/  LEA R31, R24, R3, 0x5 ;  /* 0x00000003181f7211 */ /* 0x000fe400078e28ff */
[----:B----4-:R-:W-:Y:S02]  /*0300*/  CS2R R6, SRZ ;  /* 0x0000000000067805 */ /* 0x010fe4000001ff00 */
[----:B------:R-:W-:Y:S02]  /*0310*/  SHF.R.S32.HI R24, RZ, 0xa, R25 ;  /* 0x0000000aff187819 */ /* 0x000fe40000011419 */
[----:B------:R-:W-:Y:S01]  /*0320*/  SHF.R.S32.HI R30, RZ, 0xa, R27 ;  /* 0x0000000aff1e7819 */ /* 0x000fe2000001141b */
[----:B------:R-:W-:-:S02]  /*0330*/  IMAD R27, R26, 0x20, R3 ;  /* 0x000000201a1b7824 */ /* 0x000fc400078e0203 */
[----:B------:R-:W-:Y:S02]  /*0340*/  IMAD R26, R24, 0x20, R3 ;  /* 0x00000020181a7824 */ /* 0x000fe400078e0203 */
[----:B------:R-:W-:-:S04]  /*0350*/  IMAD.WIDE R24, R31, 0x4, R28 ;  /* 0x000000041f187825 */ /* 0x000fc800078e021c */
[----:B------:R-:W-:-:S04]  /*0360*/  IMAD.WIDE R28, R27, 0x4, R28 ;  /* 0x000000041b1c7825 */ /* 0x000fc800078e021c */
[----:B------:R-:W-:Y:S01]  /*0370*/  IMAD R3, R30, 0x20, R3 ;  /* 0x000000201e037824 */ /* 0x000fe200078e0203 */
[----:B------:R1:W4:Y:S02]  /*0380*/  @!P0 LDG.E.EL.128 R4, desc[UR6][R28.64] ;  /* 0x000000061c048981 */ /* 0x000324000c2e1d00 */
[----:B-1----:R-:W1:Y:S01]  /*0390*/  LDC.64 R28, c[0x0][0x218] ;  /* 0x00008600ff1c7b82 */ /* 0x002e620000000a00 */
[----:B--2---:R-:W-:Y:S01]  /*03a0*/  FADD R32, -R23, R19 ;  /* 0x0000001317207221 */ /* 0x004fe20000000100 */
[----:B------:R-:W-:Y:S01]  /*03b0*/  FADD R31, -R22, R18 ;  /* 0x00000012161f7221 */ /* 0x000fe20000000100 */
[----:B------:R-:W-:Y:S01]  /*03c0*/  FADD R30, -R21, R17 ;  /* 0x00000011151e7221 */ /* 0x000fe20000000100 */
[----:B------:R-:W-:Y:S01]  /*03d0*/  FADD R27, -R20, R16 ;  /* 0x00000010141b7221 */ /* 0x000fe20000000100 */
[----:B------:R-:W-:Y:S02]  /*03e0*/  CS2R R16, SRZ ;  /* 0x0000000000107805 */ /* 0x000fe4000001ff00 */
[----:B------:R-:W-:Y:S01]  /*03f0*/  CS2R R18, SRZ ;  /* 0x0000000000127805 */ /* 0x000fe2000001ff00 */
[----:B-1----:R-:W-:Y:S01]  /*0400*/  IMAD.WIDE R20, R3, 0x4, R28 ;  /* 0x0000000403147825 */ /* 0x002fe200078e021c */
[----:B------:R-:W-:-:S04]  /*0410*/  CS2R R22, SRZ ;  /* 0x0000000000167805 */ /* 0x000fc8000001ff00 */
[----:B------:R1:W4:Y:S01]  /*0420*/  @!P0 LDG.E.EL.128 R16, desc[UR6][R20.64] ;  /* 0x0000000614108981 */ /* 0x000322000c2e1d00 */
[----:B---3--:R-:W-:Y:S01]  /*0430*/  FADD R15, -R15, R11 ;  /* 0x0000000b0f0f7221 */ /* 0x008fe20000000100 */
[----:B-1----:R-:W-:Y:S01]  /*0440*/  CS2R R20, SRZ ;  /* 0x0000000000147805 */ /* 0x002fe2000001ff00 */
[----:B------:R-:W-:Y:S01]  /*0450*/  FADD R14, -R14, R10 ;  /* 0x0000000a0e0e7221 */ /* 0x000fe20000000100 */
[----:B------:R-:W-:Y:S01]  /*0460*/  FADD R13, -R13, R9 ;  /* 0x000000090d0d7221 */ /* 0x000fe20000000100 */
[----:B------:R-:W-:Y:S01]  /*0470*/  FADD R12, -R12, R8 ;  /* 0x000000080c0c7221 */ /* 0x000fe20000000100 */
[----:B------:R-:W-:Y:S02]  /*0480*/  CS2R R8, SRZ ;  /* 0x0000000000087805 */ /* 0x000fe4000001ff00 */
[----:B------:R-:W-:Y:S01]  /*0490*/  CS2R R10, SRZ ;  /* 0x00000000000a7805 */ /* 0x000fe2000001ff00 */
[----:B------:R1:W2:Y:S02]  /*04a0*/  @!P0 LDG.E.EL.128 R20, desc[UR6][R24.64] ;  /* 0x0000000618148981 */ /* 0x0002a4000c2e1d00 */
[----:B-1----:R-:W-:-:S02]  /*04b0*/  IMAD.WIDE R24, R26, 0x4, R28 ;  /* 0x000000041a187825 */ /* 0x002fc400078e021c */
[----:B------:R-:W1:Y:S03]  /*04c0*/  LDC.64 R28, c[0x0][0x220] ;  /* 0x00008800ff1c7b82 */ /* 0x000e660000000a00 */
[----:B------:R-:W2:Y:S01]  /*04d0*/  @!P0 LDG.E.EL.128 R8, desc[UR6][R24.64] ;  /* 0x0000000618088981 */ /* 0x000ea2000c2e1d00 */
[----:B----4-:R-:W-:Y:S01]  /*04e0*/  FADD R19, -R19, R7 ;  /* 0x0000000713137221 */ /* 0x010fe20000000100 */
[----:B------:R-:W-:Y:S01]  /*04f0*/  FADD R18, -R18, R6 ;  /* 0x0000000612127221 */ /* 0x000fe20000000100 */
[----:B------:R-:W-:Y:S01]  /*0500*/  FADD R17, -R17, R5 ;  /* 0x0000000511117221 */ /* 0x000fe20000000100 */
[----:B------:R-:W-:Y:S01]  /*0510*/  FADD R16, -R16, R4 ;  /* 0x0000000410107221 */ /* 0x000fe20000000100 */
[----:B------:R-:W-:Y:S02]  /*0520*/  CS2R R4, SRZ ;  /* 0x0000000000047805 */ /* 0x000fe4000001ff00 */
[----:B------:R-:W-:Y:S01]  /*0530*/  CS2R R6, SRZ ;  /* 0x0000000000067805 */ /* 0x000fe2000001ff00 */
[----:B--2---:R-:W-:Y:S01]  /*0540*/  FADD R21, -R9, R21 ;  /* 0x0000001509157221 */ /* 0x004fe20000000100 */
[----:B------:R-:W-:Y:S01]  /*0550*/  FADD R20, -R8, R20 ;  /* 0x0000001408147221 */ /* 0x000fe20000000100 */
[----:B-1----:R-:W-:-:S05]  /*0560*/  IMAD.WIDE R8, R26, 0x4, R28 ;  /* 0x000000041a087825 */ /* 0x002fca00078e021c */
[----:B------:R1:W2:Y:S01]  /*0570*/  @!P0 LDG.E.EL.128 R4, desc[UR6][R8.64] ;  /* 0x0000000608048981 */ /* 0x0002a2000c2e1d00 */
[----:B------:R-:W-:Y:S01]  /*0580*/  HFMA2.MMA R26, -RZ, RZ, 0.8125, 0 ;  /* 0x3a800000ff1a7435 */ /* 0x000fe200000001ff */
[----:B------:R-:W-:Y:S01]  /*0590*/  FADD R23, -R11, R23 ;  /* 0x000000170b177221 */ /* 0x000fe20000000100 */
[----:B------:R-:W-:Y:S01]  /*05a0*/  FADD R22, -R10, R22 ;  /* 0x000000160a167221 */ /* 0x000fe20000000100 */
[----:B------:R-:W-:Y:S02]  /*05b0*/  CS2R R10, SRZ ;  /* 0x00000000000a7805 */ /* 0x000fe4000001ff00 */
[----:B-1----:R-:W-:-:S05]  /*05c0*/  CS2R R8, SRZ ;  /* 0x0000000000087805 */ /* 0x002fca000001ff00 */
[-C--:B--2---:R-:W-:Y:S01]  /*05d0*/  FFMA R5, R5, R26.reuse, 9.9999997473787516356e-06 ;  /* 0x3727c5ac05057423 */ /* 0x084fe2000000001a */
[----:B------:R-:W-:-:S04]  /*05e0*/  FFMA R4, R4, R26, 9.9999997473787516356e-06 ;  /* 0x3727c5ac04047423 */ /* 0x000fc8000000001a */
[----:B------:R-:W1:Y:S08]  /*05f0*/  MUFU.RSQ R25, R4 ;  /* 0x0000000400197308 */ /* 0x000e700000001400 */
[----:B------:R-:W2:Y:S01]  /*0600*/  MUFU.RSQ R5, R5 ;  /* 0x0000000500057308 */ /* 0x000ea20000001400 */
[----:B-1----:R-:W-:Y:S01]  /*0610*/  FMUL R24, R25, R20 ;  /* 0x0000001419187220 */ /* 0x002fe20000400000 */
[----:B--2---:R-:W-:Y:S01]  /*0620*/  FMUL R25, R5, R21 ;  /* 0x0000001505197220 */ /* 0x004fe20000400000 */
[----:B------:R-:W-:-:S05]  /*0630*/  IMAD.WIDE R4, R3, 0x4, R28 ;  /* 0x0000000403047825 */ /* 0x000fca00078e021c */
[----:B------:R1:W2:Y:S01]  /*0640*/  @!P0 LDG.E.EL.128 R8, desc[UR6][R4.64] ;  /* 0x0000000604088981 */ /* 0x0002a2000c2e1d00 */
[-C--:B------:R-:W-:Y:S01]  /*0650*/  FFMA R6, R6, R26.reuse, 9.9999997473787516356e-06 ;  /* 0x3727c5ac06067423 */ /* 0x080fe2000000001a */
[----:B------:R-:W-:-:S04]  /*0660*/  FFMA R3, R7, R26, 9.9999997473787516356e-06 ;  /* 0x3727c5ac07037423 */ /* 0x000fc8000000001a */
[----:B------:R3:W4:Y:S08]  /*0670*/  MUFU.RSQ R7, R3 ;  /* 0x0000000300077308 */ /* 0x0007300000001400 */
[----:B------:R-:W5:Y:S01]  /*0680*/  MUFU.RSQ R6, R6 ;  /* 0x0000000600067308 */ /* 0x000f620000001400 */
[----:B------:R-:W-:-:S04]  /*0690*/  IMAD.WIDE R20, R0, 0x4, R28 ;  /* 0x0000000400147825 */ /* 0x000fc800078e021c */
[----:B---3--:R-:W-:-:S04]  /*06a0*/  IMAD.WIDE R2, R2, 0x4, R28 ;  /* 0x0000000402027825 */ /* 0x008fc800078e021c */
[----:B----4-:R-:W-:Y:S01]  /*06b0*/  FMUL R28, R7, R23 ;  /* 0x00000017071c7220 */ /* 0x010fe20000400000 */
[----:B-----5:R-:W-:Y:S01]  /*06c0*/  FMUL R0, R6, R22 ;  /* 0x0000001606007220 */ /* 0x020fe20000400000 */
[----:B-1----:R-:W-:Y:S02]  /*06d0*/  CS2R R4, SRZ ;  /* 0x0000000000047805 */ /* 0x002fe4000001ff00 */
[----:B------:R-:W-:-:S06]  /*06e0*/  CS2R R6, SRZ ;  /* 0x0000000000067805 */ /* 0x000fcc000001ff00 */
[----:B------:R1:W3:Y:S02]  /*06f0*/  @!P0 LDG.E.EL.128 R4, desc[UR6][R20.64] ;  /* 0x0000000614048981 */ /* 0x0002e4000c2e1d00 */
[----:B-1----:R-:W-:Y:S01]  /*0700*/  CS2R R20, SRZ ;  /* 0x0000000000147805 */ /* 0x002fe2000001ff00 */
[-C--:B--2---:R-:W-:Y:S01]  /*0710*/  FFMA R8, R8, R26.reuse, 9.9999997473787516356e-06 ;  /* 0x3727c5ac08087423 */ /* 0x084fe2000000001a */
[----:B------:R-:W-:-:S03]  /*0720*/  FFMA R9, R9, R26, 9.9999997473787516356e-06 ;  /* 0x3727c5ac09097423 */ /* 0x000fc6000000001a */
[----:B------:R-:W1:Y:S08]  /*0730*/  MUFU.RSQ R23, R8 ;  /* 0x0000000800177308 */ /* 0x000e700000001400 */
[----:B------:R-:W2:Y:S01]  /*0740*/  MUFU.RSQ R22, R9 ;  /* 0x0000000900167308 */ /* 0x000ea20000001400 */
[----:B-1----:R-:W-:Y:S01]  /*0750*/  FMUL R16, R23, R16 ;  /* 0x0000001017107220 */ /* 0x002fe20000400000 */
[----:B--2---:R-:W-:Y:S01]  /*0760*/  FMUL R17, R22, R17 ;  /* 0x0000001116117220 */ /* 0x004fe20000400000 */
[----:B------:R-:W-:-:S06]  /*0770*/  CS2R R22, SRZ ;  /* 0x0000000000167805 */ /* 0x000fcc000001ff00 */
[----:B------:R1:W2:Y:S01]  /*0780*/  @!P0 LDG.E.EL.128 R20, desc[UR6][R2.64] ;  /* 0x0000000602148981 */ /* 0x0002a2000c2e1d00 */
[----:B------:R-:W-:Y:S01]  /*0790*/  FSETP.GT.AND P0, PT, R24, RZ, PT ;  /* 0x000000ff1800720b */ /* 0x000fe20003f04000 */
[----:B------:R-:W4:Y:S01]  /*07a0*/  S2UR UR5, SR_CgaCtaId ;  /* 0x00000000000579c3 */ /* 0x000f220000008800 */
[----:B------:R-:W-:Y:S01]  /*07b0*/  FFMA R10, R10, R26, 9.9999997473787516356e-06 ;  /* 0x3727c5ac0a0a7423 */ /* 0x000fe2000000001a */
[----:B------:R-:W-:-:S03]  /*07c0*/  IMAD.SHL.U32 R9, R37, 0x200, RZ ;  /* 0x0000020025097824 */ /* 0x000fc600078e00ff */
[----:B------:R5:W1:Y:S07]  /*07d0*/  MUFU.RSQ R29, R10 ;  /* 0x0000000a001d7308 */ /* 0x000a6e0000001400 */
[----:B------:R-:W-:Y:S01]  /*07e0*/  @!P0 FMUL R24, R24, 0.10000000149011611938 ;  /* 0x3dcccccd18188820 */ /* 0x000fe20000400000 */
[----:B------:R-:W-:Y:S01]  /*07f0*/  FSETP.GT.AND P0, PT, R25, RZ, PT ;  /* 0x000000ff1900720b */ /* 0x000fe20003f04000 */
[----:B------:R-:W-:Y:S01]  /*0800*/  UMOV UR4, 0x400 ;  /* 0x0000040000047882 */ /* 0x000fe20000000000 */
[----:B------:R-:W-:-:S02]  /*0810*/  SHF.R.U32.HI R8, RZ, 0x3, R37 ;  /* 0x00000003ff087819 */ /* 0x000fc40000011625 */
[----:B------:R-:W-:Y:S02]  /*0820*/  LOP3.LUT R9, R9, 0xe00, RZ, 0xc0, !PT ;  /* 0x00000e0009097812 */ /* 0x000fe400078ec0ff */
[----:B------:R-:W-:Y:S02]  /*0830*/  SGXT.U32 R8, R8, 0x5 ;  /* 0x000000050808781a */ /* 0x000fe40000000000 */
[----:B-1----:R-:W-:Y:S01]  /*0840*/  LOP3.LUT R2, R9, 0x80, RZ, 0xfc, !PT ;  /* 0x0000008009027812 */ /* 0x002fe200078efcff */
[----:B----4-:R-:W-:-:S04]  /*0850*/  UPRMT UR4, UR5, 0x654, UR4 ;  /* 0x0000065405047896 */ /* 0x010fc80008000004 */
[----:B------:R-:W-:Y:S01]  /*0860*/  @!P0 FMUL R25, R25, 0.10000000149011611938 ;  /* 0x3dcccccd19198820 */ /* 0x000fe20000400000 */
[----:B------:R-:W-:Y:S01]  /*0870*/  FSETP.GT.AND P0, PT, R0, RZ, PT ;  /* 0x000000ff0000720b */ /* 0x000fe20003f04000 */
[----:B-----5:R-:W-:Y:S01]  /*0880*/  FFMA R10, R11, R26, 9.9999997473787516356e-06 ;  /* 0x3727c5ac0b0a7423 */ /* 0x020fe2000000001a */
[----:B0-----:R-:W-:Y:S01]  /*0890*/  FMUL R18, R29, R18 ;  /* 0x000000121d127220 */ /* 0x001fe20000400000 */
[C---:B------:R-:W-:Y:S02]  /*08a0*/  LOP3.LUT R8, R9.reuse, R8, RZ, 0xfc, !PT ;  /* 0x0000000809087212 */ /* 0x040fe400078efcff */
[C---:B------:R-:W-:Y:S02]  /*08b0*/  LEA.HI R3, R9.reuse, UR4, RZ, 0x1d ;  /* 0x0000000409037c11 */ /* 0x040fe4000f8fe8ff */
[----:B------:R-:W-:Y:S02]  /*08c0*/  LEA.HI R29, R2, UR4, RZ, 0x1d ;  /* 0x00000004021d7c11 */ /* 0x000fe4000f8fe8ff */
[----:B------:R-:W-:-:S02]  /*08d0*/  LOP3.LUT R11, R9, 0x100, RZ, 0xfc, !PT ;  /* 0x00000100090b7812 */ /* 0x000fc400078efcff */
[----:B------:R-:W-:Y:S01]  /*08e0*/  LOP3.LUT R9, R9, 0x180, RZ, 0xfc, !PT ;  /* 0x0000018009097812 */ /* 0x000fe200078efcff */
[C---:B------:R-:W-:Y:S01]  /*08f0*/  IMAD R3, R8.reuse, 0x4, R3 ;  /* 0x0000000408037824 */ /* 0x040fe200078e0203 */
[----:B------:R-:W0:Y:S01]  /*0900*/  MUFU.RSQ R10, R10 ;  /* 0x0000000a000a7308 */ /* 0x000e220000001400 */
[----:B------:R-:W-:Y:S01]  /*0910*/  IMAD R2, R8, 0x4, R29 ;  /* 0x0000000408027824 */ /* 0x000fe200078e021d */
[----:B------:R-:W-:Y:S01]  /*0920*/  LEA.HI R9, R9, UR4, RZ, 0x1d ;  /* 0x0000000409097c11 */ /* 0x000fe2000f8fe8ff */
[-C--:B---3--:R-:W-:Y:S01]  /*0930*/  FFMA R5, R5, R26.reuse, 9.9999997473787516356e-06 ;  /* 0x3727c5ac05057423 */ /* 0x088fe2000000001a */
[----:B------:R-:W-:Y:S01]  /*0940*/  STS [R3], R24 ;  /* 0x0000001803007388 */ /* 0x000fe20000000800 */
[----:B------:R-:W-:Y:S01]  /*0950*/  @!P0 FMUL R0, R0, 0.10000000149011611938 ;  /* 0x3dcccccd00008820 */ /* 0x000fe20000400000 */
[----:B------:R-:W-:Y:S01]  /*0960*/  FSETP.GT.AND P1, PT, R16, RZ, PT ;  /* 0x000000ff1000720b */ /* 0x000fe20003f24000 */
[-C--:B------:R-:W-:Y:S01]  /*0970*/  FFMA R4, R4, R26.reuse, 9.9999997473787516356e-06 ;  /* 0x3727c5ac04047423 */ /* 0x080fe2000000001a */
[----:B------:R1:W-:Y:S01]  /*0980*/  STS [R2+0x200], R25 ;  /* 0x0002001902007388 */ /* 0x0003e20000000800 */
[----:B------:R-:W-:Y:S01]  /*0990*/  FSETP.GT.AND P0, PT, R17, RZ, PT ;  /* 0x000000ff1100720b */ /* 0x000fe20003f04000 */
[----:B------:R-:W-:Y:S01]  /*09a0*/  FFMA R7, R7, R26, 9.9999997473787516356e-06 ;  /* 0x3727c5ac07077423 */ /* 0x000fe2000000001a */
[----:B------:R-:W-:Y:S01]  /*09b0*/  LEA.HI R11, R11, UR4, RZ, 0x1d ;  /* 0x000000040b0b7c11 */ /* 0x000fe2000f8fe8ff */
[----:B------:R-:W3:Y:S01]  /*09c0*/  MUFU.RSQ R5, R5 ;  /* 0x0000000500057308 */ /* 0x000ee20000001400 */
[----:B-1----:R-:W-:-:S07]  /*09d0*/  IMAD R25, R8, 0x4, R9 ;  /* 0x0000000408197824 */ /* 0x002fce00078e0209 */
[----:B------:R-:W1:Y:S01]  /*09e0*/  MUFU.RSQ R4, R4 ;  /* 0x0000000400047308 */ /* 0x000e620000001400 */
[----:B------:R-:W-:Y:S01]  /*09f0*/  LEA R29, R8, R11, 0x2 ;  /* 0x0000000b081d7211 */ /* 0x000fe200078e10ff */
[----:B0-----:R-:W-:Y:S01]  /*0a00*/  FMUL R10, R10, R19 ;  /* 0x000000130a0a7220 */ /* 0x001fe20000400000 */
[----:B------:R-:W-:-:S05]  /*0a10*/  FFMA R6, R6, R26, 9.9999997473787516356e-06 ;  /* 0x3727c5ac06067423 */ /* 0x000fca000000001a */
[----:B------:R-:W0:Y:S01]  /*0a20*/  MUFU.RSQ R7, R7 ;  /* 0x0000000700077308 */ /* 0x000e220000001400 */
[----:B------:R-:W-:Y:S01]  /*0a30*/  @!P1 FMUL R16, R16, 0.10000000149011611938 ;  /* 0x3dcccccd10109820 */ /* 0x000fe20000400000 */
[----:B------:R-:W-:Y:S01]  /*0a40*/  STS [R29+0x400], R0 ;  /* 0x000400001d007388 */ /* 0x000fe20000000800 */
[----:B------:R-:W-:Y:S01]  /*0a50*/  @!P0 FMUL R17, R17, 0.10000000149011611938 ;  /* 0x3dcccccd11118820 */ /* 0x000fe20000400000 */
[----:B------:R-:W-:Y:S02]  /*0a60*/  FSETP.GT.AND P1, PT, R18, RZ, PT ;  /* 0x000000ff1200720b */ /* 0x000fe40003f24000 */
[----:B------:R-:W-:Y:S02]  /*0a70*/  FSETP.GT.AND P2, PT, R28, RZ, PT ;  /* 0x000000ff1c00720b */ /* 0x000fe40003f44000 */
[----:B------:R-:W-:Y:S01]  /*0a80*/  FSETP.GT.AND P0, PT, R10, RZ, PT ;  /* 0x000000ff0a00720b */ /* 0x000fe20003f04000 */
[----:B------:R-:W4:Y:S01]  /*0a90*/  MUFU.RSQ R6, R6 ;  /* 0x0000000600067308 */ /* 0x000f220000001400 */
[----:B---3--:R-:W-:Y:S01]  /*0aa0*/  FMUL R11, R5, R30 ;  /* 0x0000001e050b7220 */ /* 0x008fe20000400000 */
[----:B-1----:R-:W-:Y:S01]  /*0ab0*/  FMUL R8, R4, R27 ;  /* 0x0000001b04087220 */ /* 0x002fe20000400000 */
[----:B0-----:R-:W-:-:S04]  /*0ac0*/  FMUL R32, R7, R32 ;  /* 0x0000002007207220 */ /* 0x001fc80000400000 */
[----:B------:R-:W-:Y:S01]  /*0ad0*/  FSETP.GT.AND P3, PT, R8, RZ, PT ;  /* 0x000000ff0800720b */ /* 0x000fe20003f64000 */
[----:B------:R-:W-:Y:S02]  /*0ae0*/  @!P1 FMUL R18, R18, 0.10000000149011611938 ;  /* 0x3dcccccd12129820 */ /* 0x000fe40000400000 */
[----:B------:R-:W-:Y:S01]  /*0af0*/  @!P2 FMUL R28, R28, 0.10000000149011611938 ;  /* 0x3dcccccd1c1ca820 */ /* 0x000fe20000400000 */
[----:B------:R-:W-:Y:S01]  /*0b00*/  FSETP.GT.AND P1, PT, R32, RZ, PT ;  /* 0x000000ff2000720b */ /* 0x000fe20003f24000 */
[----:B------:R-:W-:-:S03]  /*0b10*/  @!P0 FMUL R10, R10, 0.10000000149011611938 ;  /* 0x3dcccccd0a0a8820 */ /* 0x000fc60000400000 */
[----:B------:R-:W-:Y:S01]  /*0b20*/  STS [R25+0x600], R28 ;  /* 0x0006001c19007388 */ /* 0x000fe20000000800 */
[----:B----4-:R-:W-:-:S03]  /*0b30*/  FMUL R6, R6, R31 ;  /* 0x0000001f06067220 */ /* 0x010fc60000400000 */
[----:B------:R0:W-:Y:S01]  /*0b40*/  STS [R3+0x80], R16 ;  /* 0x0000801003007388 */ /* 0x0001e20000000800 */
[----:B------:R-:W-:-:S03]  /*0b50*/  FSETP.GT.AND P4, PT, R11, RZ, PT ;  /* 0x000000ff0b00720b */ /* 0x000fc60003f84000 */
[----:B------:R1:W-:Y:S01]  /*0b60*/  STS [R2+0x280], R17 ;  /* 0x0002801102007388 */ /* 0x0003e20000000800 */
[----:B------:R-:W-:-:S03]  /*0b70*/  FSETP.GT.AND P2, PT, R6, RZ, PT ;  /* 0x000000ff0600720b */ /* 0x000fc60003f44000 */
[----:B------:R3:W-:Y:S01]  /*0b80*/  STS [R29+0x480], R18 ;  /* 0x000480121d007388 */ /* 0x0007e20000000800 */
[----:B------:R-:W-:Y:S01]  /*0b90*/  @!P3 FMUL R8, R8, 0.10000000149011611938 ;  /* 0x3dcccccd0808b820 */ /* 0x000fe20000400000 */
[----:B------:R-:W-:-:S04]  /*0ba0*/  @!P1 FMUL R32, R32, 0.10000000149011611938 ;  /* 0x3dcccccd20209820 */ /* 0x000fc80000400000 */
[----:B------:R-:W-:Y:S01]  /*0bb0*/  @!P4 FMUL R11, R11, 0.10000000149011611938 ;  /* 0x3dcccccd0b0bc820 */ /* 0x000fe20000400000 */
[----:B------:R-:W-:Y:S03]  /*0bc0*/  STS [R25+0x680], R10 ;  /* 0x0006800a19007388 */ /* 0x000fe60000000800 */
[----:B------:R-:W-:Y:S01]  /*0bd0*/  @!P2 FMUL R6, R6, 0.10000000149011611938 ;  /* 0x3dcccccd0606a820 */ /* 0x000fe20000400000 */
[----:B------:R-:W-:Y:S04]  /*0be0*/  STS [R3+0x100], R8 ;  /* 0x0001000803007388 */ /* 0x000fe80000000800 */
[----:B------:R-:W-:Y:S04]  /*0bf0*/  STS [R2+0x300], R11 ;  /* 0x0003000b02007388 */ /* 0x000fe80000000800 */
[----:B------:R4:W-:Y:S04]  /*0c00*/  STS [R29+0x500], R6 ;  /* 0x000500061d007388 */ /* 0x0009e80000000800 */
[----:B------:R-:W-:Y:S01]  /*0c10*/  STS [R25+0x700], R32 ;  /* 0x0007002019007388 */ /* 0x000fe20000000800 */
[----:B0-----:R-:W-:-:S04]  /*0c20*/  LOP3.LUT R16, R36, 0x7c, R33, 0xf8, !PT ;  /* 0x0000007c24107812 */ /* 0x001fc800078ef821 */
[----:B------:R-:W-:Y:S02]  /*0c30*/  LEA.HI R35, R35, R16, RZ, 0xa ;  /* 0x0000001023237211 */ /* 0x000fe400078f50ff */
[----:B-1----:R-:W-:-:S04]  /*0c40*/  SHF.R.U32.HI R17, RZ, 0x5, R37 ;  /* 0x00000005ff117819 */ /* 0x002fc80000011625 */
[----:B------:R-:W-:-:S04]  /*0c50*/  SGXT.U32 R17, R17, 0x3 ;  /* 0x000000031111781a */ /* 0x000fc80000000000 */
[----:B------:R-:W-:-:S04]  /*0c60*/  LOP3.LUT R17, R17, R34, RZ, 0xfc, !PT ;  /* 0x0000002211117212 */ /* 0x000fc800078efcff */
[----:B------:R-:W-:-:S04]  /*0c70*/  LOP3.LUT R19, R17, 0x10, RZ, 0xfc, !PT ;  /* 0x0000001011137812 */ /* 0x000fc800078efcff */
[----:B------:R-:W-:Y:S01]  /*0c80*/  ISETP.GE.AND P2, PT, R19, 0x20, PT ;  /* 0x000000201300780c */ /* 0x000fe20003f46270 */
[----:B--2---:R-:W-:-:S06]  /*0c90*/  FFMA R9, R20, R26, 9.9999997473787516356e-06 ;  /* 0x3727c5ac14097423 */ /* 0x004fcc000000001a */
[----:B------:R-:W0:Y:S01]  /*0ca0*/  MUFU.RSQ R9, R9 ;  /* 0x0000000900097308 */ /* 0x000e220000001400 */
[-C--:B------:R-:W-:Y:S01]  /*0cb0*/  FFMA R0, R21, R26.reuse, 9.9999997473787516356e-06 ;  /* 0x3727c5ac15007423 */ /* 0x080fe2000000001a */
[-C--:B------:R-:W-:Y:S01]  /*0cc0*/  FFMA R22, R22, R26.reuse, 9.9999997473787516356e-06 ;  /* 0x3727c5ac16167423 */ /* 0x080fe2000000001a */
[----:B------:R-:W-:-:S05]  /*0cd0*/  FFMA R23, R23, R26, 9.9999997473787516356e-06 ;  /* 0x3727c5ac17177423 */ /* 0x000fca000000001a */
[----:B------:R-:W1:Y:S08]  /*0ce0*/  MUFU.RSQ R0, R0 ;  /* 0x0000000000007308 */ /* 0x000e700000001400 */
[----:B------:R-:W3:Y:S01]  /*0cf0*/  MUFU.RSQ R5, R22 ;  /* 0x0000001600057308 */ /* 0x000ee20000001400 */
[----:B0-----:R-:W-:-:S07]  /*0d00*/  FMUL R12, R9, R12 ;  /* 0x0000000c090c7220 */ /* 0x001fce0000400000 */
[----:B------:R-:W0:Y:S01]  /*0d10*/  MUFU.RSQ R4, R23 ;  /* 0x0000001700047308 */ /* 0x000e220000001400 */
[----:B------:R-:W-:Y:S01]  /*0d20*/  FSETP.GT.AND P0, PT, R12, RZ, PT ;  /* 0x000000ff0c00720b */ /* 0x000fe20003f04000 */
[----:B-1----:R-:W-:Y:S01]  /*0d30*/  FMUL R13, R0, R13 ;  /* 0x0000000d000d7220 */ /* 0x002fe20000400000 */
[----:B---3--:R-:W-:-:S04]  /*0d40*/  FMUL R18, R5, R14 ;  /* 0x0000000e05127220 */ /* 0x008fc80000400000 */
[----:B------:R-:W-:Y:S01]  /*0d50*/  FSETP.GT.AND P3, PT, R13, RZ, PT ;  /* 0x000000ff0d00720b */ /* 0x000fe20003f64000 */
[----:B0-----:R-:W-:Y:S01]  /*0d60*/  FMUL R20, R4, R15 ;  /* 0x0000000f04147220 */ /* 0x001fe20000400000 */
[----:B------:R-:W-:-:S05]  /*0d70*/  FSETP.GT.AND P1, PT, R18, RZ, PT ;  /* 0x000000ff1200720b */ /* 0x000fca0003f24000 */
[----:B------:R-:W-:Y:S01]  /*0d80*/  @!P0 FMUL R12, R12, 0.10000000149011611938 ;  /* 0x3dcccccd0c0c8820 */ /* 0x000fe20000400000 */
[----:B------:R-:W-:-:S05]  /*0d90*/  FSETP.GT.AND P0, PT, R20, RZ, PT ;  /* 0x000000ff1400720b */ /* 0x000fca0003f04000 */
[----:B------:R-:W-:Y:S01]  /*0da0*/  @!P3 FMUL R13, R13, 0.10000000149011611938 ;  /* 0x3dcccccd0d0db820 */ /* 0x000fe20000400000 */
[----:B------:R0:W-:Y:S01]  /*0db0*/  STS [R3+0x180], R12 ;  /* 0x0001800c03007388 */ /* 0x0001e20000000800 */
[----:B------:R-:W-:Y:S01]  /*0dc0*/  LOP3.LUT R0, R33, 0x3fc, RZ, 0xc0, !PT ;  /* 0x000003fc21007812 */ /* 0x000fe200078ec0ff */
[----:B------:R-:W-:Y:S02]  /*0dd0*/  @!P1 FMUL R18, R18, 0.10000000149011611938 ;  /* 0x3dcccccd12129820 */ /* 0x000fe40000400000 */
[----:B------:R-:W-:Y:S03]  /*0de0*/  STS [R2+0x380], R13 ;  /* 0x0003800d02007388 */ /* 0x000fe60000000800 */
[----:B------:R-:W-:Y:S01]  /*0df0*/  @!P0 FMUL R20, R20, 0.10000000149011611938 ;  /* 0x3dcccccd14148820 */ /* 0x000fe20000400000 */
[----:B------:R1:W-:Y:S01]  /*0e00*/  STS [R29+0x580], R18 ;  /* 0x000580121d007388 */ /* 0x0003e20000000800 */
[----:B------:R-:W-:-:S03]  /*0e10*/  LOP3.LUT R5, R0, 0x400, RZ, 0xfc, !PT ;  /* 0x0000040000057812 */ /* 0x000fc600078efcff */
[----:B------:R2:W-:Y:S01]  /*0e20*/  STS [R25+0x780], R20 ;  /* 0x0007801419007388 */ /* 0x0005e20000000800 */
[----:B------:R-:W-:Y:S02]  /*0e30*/  LOP3.LUT R7, R0, 0x800, RZ, 0xfc, !PT ;  /* 0x0000080000077812 */ /* 0x000fe400078efcff */
[----:B------:R-:W-:Y:S02]  /*0e40*/  SHF.R.U32.HI R4, RZ, 0x1, R37 ;  /* 0x00000001ff047819 */ /* 0x000fe40000011625 */
[----:B------:R-:W-:Y:S02]  /*0e50*/  SHF.R.U32.HI R5, RZ, 0x3, R5 ;  /* 0x00000003ff057819 */ /* 0x000fe40000011605 */
[----:B------:R-:W-:Y:S02]  /*0e60*/  SHF.R.U32.HI R7, RZ, 0x3, R7 ;  /* 0x00000003ff077819 */ /* 0x000fe40000011607 */
[----:B------:R-:W-:Y:S02]  /*0e70*/  LOP3.LUT R4, R4, 0x70, RZ, 0xc0, !PT ;  /* 0x0000007004047812 */ /* 0x000fe400078ec0ff */
[----:B----4-:R-:W-:-:S02]  /*0e80*/  LOP3.LUT R6, R5, 0xf0, RZ, 0xc0, !PT ;  /* 0x000000f005067812 */ /* 0x010fc400078ec0ff */
[----:B------:R-:W-:Y:S01]  /*0e90*/  LOP3.LUT R8, R7, 0x170, RZ, 0xc0, !PT ;  /* 0x0000017007087812 */ /* 0x000fe200078ec0ff */
[----:B------:R-:W-:Y:S02]  /*0ea0*/  VIADD R5, R4, UR4 ;  /* 0x0000000404057c36 */ /* 0x000fe40008000000 */
[----:B------:R-:W-:Y:S01]  /*0eb0*/  VIADD R7, R6, UR4 ;  /* 0x0000000406077c36 */ /* 0x000fe20008000000 */
[----:B0-----:R-:W-:Y:S01]  /*0ec0*/  IADD3 R3, R8, UR4, RZ ;  /* 0x0000000408037c10 */ /* 0x001fe2000fffe0ff */
[C---:B------:R-:W-:Y:S02]  /*0ed0*/  IMAD R5, R0.reuse, 0x4, R5 ;  /* 0x0000000400057824 */ /* 0x040fe400078e0205 */
[C---:B------:R-:W-:Y:S01]  /*0ee0*/  IMAD R8, R0.reuse, 0x4, R7 ;  /* 0x0000000400087824 */ /* 0x040fe200078e0207 */
[----:B------:R-:W-:Y:S01]  /*0ef0*/  BAR.SYNC.DEFER_BLOCKING 0x0 ;  /* 0x0000000000007b1d */ /* 0x000fe20000010000 */
[----:B------:R-:W-:Y:S01]  /*0f00*/  LEA R12, R0, R3, 0x2 ;  /* 0x00000003000c7211 */ /* 0x000fe200078e10ff */
[----:B-1----:R-:W-:-:S06]  /*0f10*/  IMAD.SHL.U32 R18, R35, 0x20, RZ ;  /* 0x0000002023127824 */ /* 0x002fcc00078e00ff */
[----:B------:R-:W0:Y:S01]  /*0f20*/  LDC.64 R2, c[0x0][0x228] ;  /* 0x00008a00ff027b82 */ /* 0x000e220000000a00 */
[----:B------:R-:W-:Y:S01]  /*0f30*/  LOP3.LUT R35, R35, 0xfffffc00, RZ, 0xc0, !PT ;  /* 0xfffffc0023237812 */ /* 0x000fe200078ec0ff */
[----:B------:R-:W1:Y:S04]  /*0f40*/  LDS.128 R4, [R5] ;  /* 0x0000000005047984 */ /* 0x000e680000000c00 */
[----:B------:R-:W3:Y:S04]  /*0f50*/  LDS.128 R8, [R8+0x1000] ;  /* 0x0010000008087984 */ /* 0x000ee80000000c00 */
[----:B------:R-:W4:Y:S01]  /*0f60*/  LDS.128 R12, [R12+0x2000] ;  /* 0x002000000c0c7984 */ /* 0x000f220000000c00 */
[----:B------:R-:W-:-:S04]  /*0f70*/  LOP3.LUT R18, R18, 0xffff8000, RZ, 0xc0, !PT ;  /* 0xffff800012127812 */ /* 0x000fc800078ec0ff */
[----:B------:R-:W-:Y:S02]  /*0f80*/  IADD3 R16, R18, R16, -R35 ;  /* 0x0000001012107210 */ /* 0x000fe40007ffe823 */
[----:B------:R-:W-:Y:S02]  /*0f90*/  LOP3.LUT R18, R0, 0xc00, RZ, 0xfc, !PT ;  /* 0x00000c0000127812 */ /* 0x000fe400078efcff */
[C---:B------:R-:W-:Y:S02]  /*0fa0*/  LOP3.LUT R21, R17.reuse, 0x8, RZ, 0xfc, !PT ;  /* 0x0000000811157812 */ /* 0x040fe400078efcff */
[----:B------:R-:W-:Y:S02]  /*0fb0*/  SHF.R.U32.HI R18, RZ, 0x3, R18 ;  /* 0x00000003ff127819 */ /* 0x000fe40000011612 */
[C---:B--2---:R-:W-:Y:S02]  /*0fc0*/  LOP3.LUT R25, R17.reuse, 0x18, RZ, 0xfc, !PT ;  /* 0x0000001811197812 */ /* 0x044fe400078efcff */
[----:B------:R-:W-:-:S02]  /*0fd0*/  ISETP.GE.AND P0, PT, R17, 0x20, PT ;  /* 0x000000201100780c */ /* 0x000fc40003f06270 */
[----:B------:R-:W-:Y:S02]  /*0fe0*/  ISETP.GE.AND P1, PT, R21, 0x20, PT ;  /* 0x000000201500780c */ /* 0x000fe40003f26270 */
[----:B------:R-:W-:Y:S01]  /*0ff0*/  LOP3.LUT R18, R18, 0x1f0, RZ, 0xc0, !PT ;  /* 0x000001f012127812 */ /* 0x000fe200078ec0ff */
[--C-:B------:R-:W-:Y:S01]  /*1000*/  IMAD R17, R17, 0x400, R16.reuse ;  /* 0x0000040011117824 */ /* 0x100fe200078e0210 */
[----:B------:R-:W-:Y:S02]  /*1010*/  ISETP.GE.AND P3, PT, R25, 0x20, PT ;  /* 0x000000201900780c */ /* 0x000fe40003f66270 */
[----:B------:R-:W-:Y:S01]  /*1020*/  LEA R21, R21, R16, 0xa ;  /* 0x0000001015157211 */ /* 0x000fe200078e50ff */
[----:B------:R-:W-:Y:S02]  /*1030*/  IMAD R23, R19, 0x400, R16 ;  /* 0x0000040013177824 */ /* 0x000fe400078e0210 */
[----:B------:R-:W-:Y:S02]  /*1040*/  VIADD R27, R18, UR4 ;  /* 0x00000004121b7c36 */ /* 0x000fe40008000000 */
[----:B0-----:R-:W-:-:S04]  /*1050*/  IMAD.WIDE R18, R17, 0x4, R2 ;  /* 0x0000000411127825 */ /* 0x001fc800078e0202 */
[--C-:B------:R-:W-:Y:S01]  /*1060*/  IMAD.WIDE R20, R21, 0x4, R2.reuse ;  /* 0x0000000415147825 */ /* 0x100fe200078e0202 */
[----:B-1----:R0:W-:Y:S03]  /*1070*/  @!P0 STG.E.128 desc[UR6][R18.64], R4 ;  /* 0x0000000412008986 */ /* 0x0021e6000c101d06 */
[----:B------:R-:W-:Y:S01]  /*1080*/  IMAD.WIDE R22, R23, 0x4, R2 ;  /* 0x0000000417167825 */ /* 0x000fe200078e0202 */
[----:B---3--:R0:W-:Y:S01]  /*1090*/  @!P1 STG.E.128 desc[UR6][R20.64], R8 ;  /* 0x0000000814009986 */ /* 0x0081e2000c101d06 */
[----:B------:R-:W-:-:S03]  /*10a0*/  LEA R27, R0, R27, 0x2 ;  /* 0x0000001b001b7211 */ /* 0x000fc600078e10ff */
[----:B----4-:R0:W-:Y:S02]  /*10b0*/  @!P2 STG.E.128 desc[UR6][R22.64], R12 ;  /* 0x0000000c1600a986 */ /* 0x0101e4000c101d06 */
[----:B0-----:R-:W-:Y:S05]  /*10c0*/  @P3 EXIT ;  /* 0x000000000000394d */ /* 0x001fea0003800000 */
[----:B0-----:R-:W0:Y:S01]  /*10d0*/  LDS.128 R4, [R27+0x3000] ;  /* 0x003000001b047984 */ /* 0x001e220000000c00 */
[----:B------:R-:W-:-:S04]  /*10e0*/  IMAD R25, R25, 0x400, R16 ;  /* 0x0000040019197824 */ /* 0x000fc800078e0210 */
[----:B------:R-:W-:-:S05]  /*10f0*/  IMAD.WIDE R2, R25, 0x4, R2 ;  /* 0x0000000419027825 */ /* 0x000fca00078e0202 */
[----:B0-----:R-:W-:Y:S01]  /*1100*/  STG.E.128 desc[UR6][R2.64], R4 ;  /* 0x0000000402007986 */ /* 0x001fe2000c101d06 */
[----:B------:R-:W-:Y:S05]  /*1110*/  EXIT ;  /* 0x000000000000794d */ /* 0x000fea0003800000 */
.L_x_0:
[----:B------:R-:W-:-:S00]  /*1120*/  BRA `(.L_x_0) ;  /* 0xfffffffc00fc7947 */ /* 0x000fc0000383ffff */
[----:B------:R-:W-:-:S00]  /*1130*/  NOP ;  /* 0x0000000000007918 */ /* 0x000fc00000000000 */
        /* <DEDUP_REMOVED lines=12> */
.L_x_1:


//--------------------- .nv.global.init           --------------------------
	.section	.nv.global.init,"aw",@progbits
.nv.global.init:
	.type		_$_str,@object
	.size		_$_str,(.L_0 - _$_str)
_$_str:
        /*0000*/ 	.byte	0x5f, 0x5f, 0x43, 0x55, 0x44, 0x41, 0x5f, 0x46, 0x54, 0x5a, 0x00
.L_0:


//--------------------- .nv.shared.triton_poi_fused_leaky_relu_10 --------------------------
	.section	.nv.shared.triton_poi_fused_leaky_relu_10,"aw",@nobits
	.sectionflags	@""
	.align	16
	.zero		1024


//--------------------- .nv.constant0.triton_poi_fused_leaky_relu_10 --------------------------
	.section	.nv.constant0.triton_poi_fused_leaky_relu_10,"a",@progbits
	.sectionflags	@""
	.align	4
.nv.constant0.triton_poi_fused_leaky_relu_10:
	.zero		568
